	.headerflags	@"EF_CUDA_TEXMODE_UNIFIED EF_CUDA_64BIT_ADDRESS EF_CUDA_ACCELERATORS EF_CUDA_SM90 EF_CUDA_VIRTUAL_SM(EF_CUDA_SM90)"
	.elftype	@"ET_EXEC"


//--------------------- .nv.info                  --------------------------
	.section	.nv.info,"",@"SHT_CUDA_INFO"
	.align	4


	//----- nvinfo : EIATTR_REGCOUNT
	.align		4
        /*0000*/ 	.byte	0x04, 0x2f
        /*0002*/ 	.short	(.L_1 - .L_0)
	.align		4
.L_0:
        /*0004*/ 	.word	index@(triton_poi_fused__unsafe_index_add_mul_sub_4)
        /*0008*/ 	.word	0x00000014


	//----- nvinfo : EIATTR_MIN_STACK_SIZE
	.align		4
.L_1:
        /*000c*/ 	.byte	0x04, 0x12
        /*000e*/ 	.short	(.L_3 - .L_2)
	.align		4
.L_2:
        /*0010*/ 	.word	index@(triton_poi_fused__unsafe_index_add_mul_sub_4)
        /*0014*/ 	.word	0x00000000


	//----- nvinfo : EIATTR_FRAME_SIZE
	.align		4
.L_3:
        /*0018*/ 	.byte	0x04, 0x11
        /*001a*/ 	.short	(.L_5 - .L_4)
	.align		4
.L_4:
        /*001c*/ 	.word	index@(triton_poi_fused__unsafe_index_add_mul_sub_4)
        /*0020*/ 	.word	0x00000000


	//----- nvinfo : EIATTR_MIN_STACK_SIZE
	.align		4
.L_5:
        /*0024*/ 	.byte	0x04, 0x12
        /*0026*/ 	.short	(.L_7 - .L_6)
	.align		4
.L_6:
        /*0028*/ 	.word	index@(triton_poi_fused__unsafe_index_add_mul_sub_4)
        /*002c*/ 	.word	0x00000000
.L_7:


//--------------------- .nv.info.triton_poi_fused__unsafe_index_add_mul_sub_4 --------------------------
	.section	.nv.info.triton_poi_fused__unsafe_index_add_mul_sub_4,"",@"SHT_CUDA_INFO"
	.sectionflags	@""
	.align	4


	//----- nvinfo : EIATTR_CUDA_API_VERSION
	.align		4
        /*0000*/ 	.byte	0x04, 0x37
        /*0002*/ 	.short	(.L_9 - .L_8)
.L_8:
        /*0004*/ 	.word	0x0000007c


	//----- nvinfo : EIATTR_KPARAM_INFO
	.align		4
.L_9:
        /*0008*/ 	.byte	0x04, 0x17
        /*000a*/ 	.short	(.L_11 - .L_10)
.L_10:
        /*000c*/ 	.word	0x00000000
        /*0010*/ 	.short	0x0006
        /*0012*/ 	.short	0x0030
        /*0014*/ 	.byte	0x00, 0xf0, 0x11, 0x00


	//----- nvinfo : EIATTR_KPARAM_INFO
	.align		4
.L_11:
        /*0018*/ 	.byte	0x04, 0x17
        /*001a*/ 	.short	(.L_13 - .L_12)
.L_12:
        /*001c*/ 	.word	0x00000000
        /*0020*/ 	.short	0x0005
        /*0022*/ 	.short	0x0028
        /*0024*/ 	.byte	0x00, 0xf4, 0x21, 0x00


	//----- nvinfo : EIATTR_KPARAM_INFO
	.align		4
.L_13:
        /*0028*/ 	.byte	0x04, 0x17
        /*002a*/ 	.short	(.L_15 - .L_14)
.L_14:
        /*002c*/ 	.word	0x00000000
        /*0030*/ 	.short	0x0004
        /*0032*/ 	.short	0x0020
        /*0034*/ 	.byte	0x00, 0xf4, 0x21, 0x00


	//----- nvinfo : EIATTR_KPARAM_INFO
	.align		4
.L_15:
        /*0038*/ 	.byte	0x04, 0x17
        /*003a*/ 	.short	(.L_17 - .L_16)
.L_16:
        /*003c*/ 	.word	0x00000000
        /*0040*/ 	.short	0x0003
        /*0042*/ 	.short	0x0018
        /*0044*/ 	.byte	0x00, 0xf4, 0x21, 0x00


	//----- nvinfo : EIATTR_KPARAM_INFO
	.align		4
.L_17:
        /*0048*/ 	.byte	0x04, 0x17
        /*004a*/ 	.short	(.L_19 - .L_18)
.L_18:
        /*004c*/ 	.word	0x00000000
        /*0050*/ 	.short	0x0002
        /*0052*/ 	.short	0x0010
        /*0054*/ 	.byte	0x00, 0xf4, 0x21, 0x00


	//----- nvinfo : EIATTR_KPARAM_INFO
	.align		4
.L_19:
        /*0058*/ 	.byte	0x04, 0x17
        /*005a*/ 	.short	(.L_21 - .L_20)
.L_20:
        /*005c*/ 	.word	0x00000000
        /*0060*/ 	.short	0x0001
        /*0062*/ 	.short	0x0008
        /*0064*/ 	.byte	0x00, 0xf4, 0x21, 0x00


	//----- nvinfo : EIATTR_KPARAM_INFO
	.align		4
.L_21:
        /*0068*/ 	.byte	0x04, 0x17
        /*006a*/ 	.short	(.L_23 - .L_22)
.L_22:
        /*006c*/ 	.word	0x00000000
        /*0070*/ 	.short	0x0000
        /*0072*/ 	.short	0x0000
        /*0074*/ 	.byte	0x00, 0xf4, 0x21, 0x00


	//----- nvinfo : EIATTR_SPARSE_MMA_MASK
	.align		4
.L_23:
        /*0078*/ 	.byte	0x03, 0x50
        /*007a*/ 	.short	0x0000


	//----- nvinfo : EIATTR_MAXREG_COUNT
	.align		4
        /*007c*/ 	.byte	0x03, 0x1b
        /*007e*/ 	.short	0x00ff


	//----- nvinfo : EIATTR_EXIT_INSTR_OFFSETS
	.align		4
        /*0080*/ 	.byte	0x04, 0x1c
        /*0082*/ 	.short	(.L_25 - .L_24)


	//   ....[0]....
.L_24:
        /*0084*/ 	.word	0x000003f0


	//   ....[1]....
        /*0088*/ 	.word	0x00000410


	//----- nvinfo : EIATTR_REQNTID
	.align		4
.L_25:
        /*008c*/ 	.byte	0x04, 0x10
        /*008e*/ 	.short	(.L_27 - .L_26)
.L_26:
        /*0090*/ 	.word	0x00000080
        /*0094*/ 	.word	0x00000001
        /*0098*/ 	.word	0x00000001


	//----- nvinfo : EIATTR_CBANK_PARAM_SIZE
	.align		4
.L_27:
        /*009c*/ 	.byte	0x03, 0x19
        /*009e*/ 	.short	0x0034


	//----- nvinfo : EIATTR_PARAM_CBANK
	.align		4
        /*00a0*/ 	.byte	0x04, 0x0a
        /*00a2*/ 	.short	(.L_29 - .L_28)
	.align		4
.L_28:
        /*00a4*/ 	.word	index@(.nv.constant0.triton_poi_fused__unsafe_index_add_mul_sub_4)
        /*00a8*/ 	.short	0x0210
        /*00aa*/ 	.short	0x0034


	//----- nvinfo : EIATTR_SW_WAR
	.align		4
.L_29:
        /*00ac*/ 	.byte	0x04, 0x36
        /*00ae*/ 	.short	(.L_31 - .L_30)
.L_30:
        /*00b0*/ 	.word	0x00000008
.L_31:


//--------------------- .nv.callgraph             --------------------------
	.section	.nv.callgraph,"",@"SHT_CUDA_CALLGRAPH"
	.align	4
	.sectionentsize	8
	.align		4
        /*0000*/ 	.word	0x00000000
	.align		4
        /*0004*/ 	.word	0xffffffff
	.align		4
        /*0008*/ 	.word	0x00000000
	.align		4
        /*000c*/ 	.word	0xfffffffe
	.align		4
        /*0010*/ 	.word	0x00000000
	.align		4
        /*0014*/ 	.word	0xfffffffd
	.align		4
        /*0018*/ 	.word	0x00000000
	.align		4
        /*001c*/ 	.word	0xfffffffc


//--------------------- .text.triton_poi_fused__unsafe_index_add_mul_sub_4 --------------------------
	.section	.text.triton_poi_fused__unsafe_index_add_mul_sub_4,"ax",@progbits
	.align	128
        .global         triton_poi_fused__unsafe_index_add_mul_sub_4
        .type           triton_poi_fused__unsafe_index_add_mul_sub_4,@function
        .size           triton_poi_fused__unsafe_index_add_mul_sub_4,(.L_x_1 - triton_poi_fused__unsafe_index_add_mul_sub_4)
        .other          triton_poi_fused__unsafe_index_add_mul_sub_4,@"STO_CUDA_ENTRY STV_DEFAULT"
triton_poi_fused__unsafe_index_add_mul_sub_4:
.text.triton_poi_fused__unsafe_index_add_mul_sub_4:
[----:B------:R-:W0:Y:S02]  /*0000*/  LDC R1, c[0x0][0x28] ;  /* 0x00000a00ff017b82 */ /* 0x000e240000000800 */
[----:B------:R-:W1:Y:S01]  /*0010*/  S2R R3, SR_TID.X ;  /* 0x0000000000037919 */ /* 0x000e620000002100 */
[----:B------:R-:W2:Y:S01]  /*0020*/  LDC.64 R12, c[0x0][0x210] ;  /* 0x00008400ff0c7b82 */ /* 0x000ea20000000a00 */
[----:B------:R-:W-:Y:S01]  /*0030*/  CS2R R8, SRZ ;  /* 0x0000000000087805 */ /* 0x000fe2000001ff00 */
[----:B------:R-:W-:Y:S01]  /*0040*/  ULDC.64 UR4, c[0x0][0x208] ;  /* 0x0000820000047ab9 */ /* 0x000fe20000000a00 */
[----:B------:R-:W3:Y:S05]  /*0050*/  S2R R2, SR_CTAID.X ;  /* 0x0000000000027919 */ /* 0x000eea0000002500 */
[----:B------:R-:W4:Y:S08]  /*0060*/  LDC.64 R4, c[0x0][0x218] ;  /* 0x00008600ff047b82 */ /* 0x000f300000000a00 */
[----:B------:R-:W5:Y:S01]  /*0070*/  LDC.64 R14, c[0x0][0x228] ;  /* 0x00008a00ff0e7b82 */ /* 0x000f620000000a00 */
[----:B------:R-:W-:Y:S01]  /*0080*/  CS2R R10, SRZ ;  /* 0x00000000000a7805 */ /* 0x000fe2000001ff00 */
[----:B------:R-:W-:Y:S01]  /*0090*/  ULDC.64 UR6, c[0x0][0x220] ;  /* 0x0000880000067ab9 */ /* 0x000fe20000000a00 */
[----:B-1----:R-:W-:-:S05]  /*00a0*/  LOP3.LUT R3, R3, 0x7f, RZ, 0xc0, !PT ;  /* 0x0000007f03037812 */ /* 0x002fca00078ec0ff */
[----:B---3--:R-:W-:-:S05]  /*00b0*/  IMAD R0, R2, 0x80, R3 ;  /* 0x0000008002007824 */ /* 0x008fca00078e0203 */
[----:B------:R-:W-:Y:S02]  /*00c0*/  SHF.R.S32.HI R3, RZ, 0x1f, R0 ;  /* 0x0000001fff037819 */ /* 0x000fe40000011400 */
[----:B------:R-:W-:Y:S02]  /*00d0*/  ISETP.GE.AND P0, PT, R0, 0xc0, PT ;  /* 0x000000c00000780c */ /* 0x000fe40003f06270 */
[----:B------:R-:W-:-:S04]  /*00e0*/  LEA.HI R3, R3, R0, RZ, 0x2 ;  /* 0x0000000003037211 */ /* 0x000fc800078f10ff */
[----:B------:R-:W-:Y:S02]  /*00f0*/  SHF.R.S32.HI R6, RZ, 0x2, R3 ;  /* 0x00000002ff067819 */ /* 0x000fe40000011403 */
[----:B------:R-:W-:Y:S02]  /*0100*/  LOP3.LUT R3, R3, 0xfffffffc, RZ, 0xc0, !PT ;  /* 0xfffffffc03037812 */ /* 0x000fe400078ec0ff */
[----:B------:R-:W-:-:S04]  /*0110*/  LEA.HI R7, R6, R6, RZ, 0x2 ;  /* 0x0000000606077211 */ /* 0x000fc800078f10ff */
[----:B------:R-:W-:-:S05]  /*0120*/  LOP3.LUT R7, R7, 0xfffffffc, RZ, 0xc0, !PT ;  /* 0xfffffffc07077812 */ /* 0x000fca00078ec0ff */
[----:B------:R-:W-:-:S04]  /*0130*/  IMAD.IADD R7, R6, 0x1, -R7 ;  /* 0x0000000106077824 */ /* 0x000fc800078e0a07 */
[----:B--2---:R-:W-:-:S05]  /*0140*/  IMAD.WIDE R12, R7, 0x8, R12 ;  /* 0x00000008070c7825 */ /* 0x004fca00078e020c */
[----:B------:R-:W2:Y:S01]  /*0150*/  @!P0 LDG.E.EL.64 R8, desc[UR4][R12.64] ;  /* 0x000000040c088981 */ /* 0x000ea2000c2e1b00 */
[----:B------:R-:W-:Y:S01]  /*0160*/  IMAD.IADD R3, R0, 0x1, -R3 ;  /* 0x0000000100037824 */ /* 0x000fe200078e0a03 */
[----:B------:R-:W-:-:S03]  /*0170*/  CS2R R6, SRZ ;  /* 0x0000000000067805 */ /* 0x000fc6000001ff00 */
[----:B----4-:R-:W-:-:S04]  /*0180*/  IMAD.WIDE R4, R3, 0x8, R4 ;  /* 0x0000000803047825 */ /* 0x010fc800078e0204 */
[C---:B-----5:R-:W-:Y:S01]  /*0190*/  IMAD.WIDE R14, R3.reuse, 0x8, R14 ;  /* 0x00000008030e7825 */ /* 0x060fe200078e020e */
[----:B------:R1:W3:Y:S04]  /*01a0*/  @!P0 LDG.E.EL.64 R10, desc[UR4][R4.64] ;  /* 0x00000004040a8981 */ /* 0x0002e8000c2e1b00 */
[----:B------:R-:W4:Y:S01]  /*01b0*/  @!P0 LDG.E.EL.64 R6, desc[UR4][R14.64] ;  /* 0x000000040e068981 */ /* 0x000f22000c2e1b00 */
[----:B------:R-:W-:Y:S01]  /*01c0*/  SHF.R.S32.HI R16, RZ, 0x18, R2 ;  /* 0x00000018ff107819 */ /* 0x000fe20000011402 */
[----:B-1----:R-:W1:Y:S02]  /*01d0*/  LDC.64 R4, c[0x0][0x230] ;  /* 0x00008c00ff047b82 */ /* 0x002e640000000a00 */
[----:B-1----:R-:W-:Y:S01]  /*01e0*/  IMAD.WIDE R4, R3, 0x4, R4 ;  /* 0x0000000403047825 */ /* 0x002fe200078e0204 */
[----:B--2---:R-:W-:-:S04]  /*01f0*/  SHF.R.U32.HI R17, RZ, 0x1d, R9 ;  /* 0x0000001dff117819 */ /* 0x004fc80000011609 */
[----:B------:R-:W-:-:S04]  /*0200*/  LOP3.LUT R17, R17, 0x4, RZ, 0xc0, !PT ;  /* 0x0000000411117812 */ /* 0x000fc800078ec0ff */
[----:B------:R-:W-:Y:S02]  /*0210*/  IADD3 R12, P1, R8, R17, RZ ;  /* 0x00000011080c7210 */ /* 0x000fe40007f3e0ff */
[C---:B---3--:R-:W-:Y:S02]  /*0220*/  LEA R13, P2, R10.reuse, UR6, 0x2 ;  /* 0x000000060a0d7c11 */ /* 0x048fe4000f8410ff */
[----:B------:R-:W-:Y:S01]  /*0230*/  SHF.R.U32.HI R8, RZ, 0x1b, R11 ;  /* 0x0000001bff087819 */ /* 0x000fe2000001160b */
[----:B------:R-:W-:Y:S01]  /*0240*/  IMAD.X R9, RZ, RZ, R9, P1 ;  /* 0x000000ffff097224 */ /* 0x000fe200008e0609 */
[----:B----4-:R-:W-:Y:S02]  /*0250*/  SHF.R.U32.HI R2, RZ, 0x1b, R7 ;  /* 0x0000001bff027819 */ /* 0x010fe40000011607 */
[----:B------:R-:W-:Y:S02]  /*0260*/  LEA.HI.X R10, R10, UR7, R11, 0x2, P2 ;  /* 0x000000070a0a7c11 */ /* 0x000fe400090f140b */
[C---:B------:R-:W-:Y:S01]  /*0270*/  SHF.L.U64.HI R14, R12.reuse, 0x4, R9 ;  /* 0x000000040c0e7819 */ /* 0x040fe20000010209 */
[----:B------:R-:W-:Y:S01]  /*0280*/  IMAD.SHL.U32 R12, R12, 0x10, RZ ;  /* 0x000000100c0c7824 */ /* 0x000fe200078e00ff */
[----:B------:R-:W-:-:S02]  /*0290*/  LEA R11, P3, R6, UR6, 0x2 ;  /* 0x00000006060b7c11 */ /* 0x000fc4000f8610ff */
[----:B------:R-:W-:Y:S02]  /*02a0*/  LOP3.LUT R2, R2, 0x10, RZ, 0xc0, !PT ;  /* 0x0000001002027812 */ /* 0x000fe400078ec0ff */
[----:B------:R-:W-:Y:S02]  /*02b0*/  LOP3.LUT R8, R8, 0x10, RZ, 0xc0, !PT ;  /* 0x0000001008087812 */ /* 0x000fe400078ec0ff */
[----:B------:R-:W-:Y:S02]  /*02c0*/  SGXT R9, R16, 0x1 ;  /* 0x000000011009781a */ /* 0x000fe40000000200 */
[----:B------:R-:W-:Y:S02]  /*02d0*/  LEA.HI.X R7, R6, UR7, R7, 0x2, P3 ;  /* 0x0000000706077c11 */ /* 0x000fe400098f1407 */
[C---:B------:R-:W-:Y:S02]  /*02e0*/  IADD3 R6, P3, P4, R12.reuse, R11, R2 ;  /* 0x0000000b0c067210 */ /* 0x040fe40007c7e002 */
[----:B------:R-:W-:-:S02]  /*02f0*/  IADD3 R8, P2, P1, R12, R13, R8 ;  /* 0x0000000d0c087210 */ /* 0x000fc4000795e008 */
[----:B------:R-:W-:Y:S02]  /*0300*/  CS2R R12, SRZ ;  /* 0x00000000000c7805 */ /* 0x000fe4000001ff00 */
[----:B------:R-:W-:Y:S02]  /*0310*/  LEA.HI R2, R9, R0, RZ, 0x4 ;  /* 0x0000000009027211 */ /* 0x000fe400078f20ff */
[C---:B------:R-:W-:Y:S02]  /*0320*/  IADD3.X R9, R14.reuse, R10, RZ, P2, P1 ;  /* 0x0000000a0e097210 */ /* 0x040fe400017e24ff */
[----:B------:R-:W-:Y:S02]  /*0330*/  IADD3.X R7, R14, R7, RZ, P3, P4 ;  /* 0x000000070e077210 */ /* 0x000fe40001fe84ff */
[----:B------:R-:W-:Y:S01]  /*0340*/  LOP3.LUT R11, R2, 0xfffffff0, RZ, 0xc0, !PT ;  /* 0xfffffff0020b7812 */ /* 0x000fe200078ec0ff */
[----:B------:R-:W-:Y:S01]  /*0350*/  IMAD.MOV.U32 R10, RZ, RZ, RZ ;  /* 0x000000ffff0a7224 */ /* 0x000fe200078e00ff */
[----:B------:R-:W1:Y:S03]  /*0360*/  LDC.64 R2, c[0x0][0x238] ;  /* 0x00008e00ff027b82 */ /* 0x000e660000000a00 */
[----:B------:R-:W-:-:S02]  /*0370*/  IMAD.WIDE R8, R11, 0x4, R8 ;  /* 0x000000040b087825 */ /* 0x000fc400078e0208 */
[----:B------:R-:W2:Y:S02]  /*0380*/  @!P0 LDG.E.EL R10, desc[UR4][R4.64] ;  /* 0x00000004040a8981 */ /* 0x000ea4000c2e1900 */
[----:B------:R-:W-:Y:S02]  /*0390*/  IMAD.WIDE R6, R11, 0x4, R6 ;  /* 0x000000040b067825 */ /* 0x000fe400078e0206 */
[----:B------:R-:W3:Y:S04]  /*03a0*/  @!P0 LDG.E.EL R13, desc[UR4][R8.64] ;  /* 0x00000004080d8981 */ /* 0x000ee8000c2e1900 */
[----:B------:R-:W3:Y:S01]  /*03b0*/  @!P0 LDG.E.EL R12, desc[UR4][R6.64] ;  /* 0x00000004060c8981 */ /* 0x000ee2000c2e1900 */
[----:B-1----:R-:W-:-:S04]  /*03c0*/  IMAD.WIDE R2, R0, 0x4, R2 ;  /* 0x0000000400027825 */ /* 0x002fc800078e0202 */
[----:B---3--:R-:W-:-:S04]  /*03d0*/  FADD R12, R12, -R13 ;  /* 0x8000000d0c0c7221 */ /* 0x008fc80000000000 */
[----:B--2---:R-:W-:Y:S01]  /*03e0*/  FFMA R13, R12, R10, R13 ;  /* 0x0000000a0c0d7223 */ /* 0x004fe2000000000d */
[----:B------:R-:W-:Y:S06]  /*03f0*/  @P0 EXIT ;  /* 0x000000000000094d */ /* 0x000fec0003800000 */
[----:B------:R-:W-:Y:S01]  /*0400*/  STG.E desc[UR4][R2.64], R13 ;  /* 0x0000000d02007986 */ /* 0x000fe2000c101904 */
[----:B------:R-:W-:Y:S05]  /*0410*/  EXIT ;  /* 0x000000000000794d */ /* 0x000fea0003800000 */
.L_x_0:
[----:B------:R-:W-:-:S00]  /*0420*/  BRA `(.L_x_0) ;  /* 0xfffffffc00fc7947 */ /* 0x000fc0000383ffff */
[----:B------:R-:W-:-:S00]  /*0430*/  NOP ;  /* 0x0000000000007918 */ /* 0x000fc00000000000 */
        /* <DEDUP_REMOVED lines=12> */
.L_x_1:


//--------------------- .nv.constant0.triton_poi_fused__unsafe_index_add_mul_sub_4 --------------------------
	.section	.nv.constant0.triton_poi_fused__unsafe_index_add_mul_sub_4,"a",@progbits
	.sectionflags	@""
	.align	4
.nv.constant0.triton_poi_fused__unsafe_index_add_mul_sub_4:
	.zero		580
